	.headerflags	@"EF_CUDA_TEXMODE_UNIFIED EF_CUDA_64BIT_ADDRESS EF_CUDA_ACCELERATORS EF_CUDA_SM90 EF_CUDA_VIRTUAL_SM(EF_CUDA_SM90)"
	.elftype	@"ET_EXEC"


//--------------------- .nv.info                  --------------------------
	.section	.nv.info,"",@"SHT_CUDA_INFO"
	.align	4


	//----- nvinfo : EIATTR_REGCOUNT
	.align		4
        /*0000*/ 	.byte	0x04, 0x2f
        /*0002*/ 	.short	(.L_3 - .L_2)
	.align		4
.L_2:
        /*0004*/ 	.word	index@(triton_poi_fused__native_batch_norm_legit_no_training__prelu_kernel_add_2)
        /*0008*/ 	.word	0x0000001a


	//----- nvinfo : EIATTR_MIN_STACK_SIZE
	.align		4
.L_3:
        /*000c*/ 	.byte	0x04, 0x12
        /*000e*/ 	.short	(.L_5 - .L_4)
	.align		4
.L_4:
        /*0010*/ 	.word	index@(triton_poi_fused__native_batch_norm_legit_no_training__prelu_kernel_add_2)
        /*0014*/ 	.word	0x00000000


	//----- nvinfo : EIATTR_FRAME_SIZE
	.align		4
.L_5:
        /*0018*/ 	.byte	0x04, 0x11
        /*001a*/ 	.short	(.L_7 - .L_6)
	.align		4
.L_6:
        /*001c*/ 	.word	index@(triton_poi_fused__native_batch_norm_legit_no_training__prelu_kernel_add_2)
        /*0020*/ 	.word	0x00000000


	//----- nvinfo : EIATTR_MIN_STACK_SIZE
	.align		4
.L_7:
        /*0024*/ 	.byte	0x04, 0x12
        /*0026*/ 	.short	(.L_9 - .L_8)
	.align		4
.L_8:
        /*0028*/ 	.word	index@(triton_poi_fused__native_batch_norm_legit_no_training__prelu_kernel_add_2)
        /*002c*/ 	.word	0x00000000
.L_9:


//--------------------- .nv.info.triton_poi_fused__native_batch_norm_legit_no_training__prelu_kernel_add_2 --------------------------
	.section	.nv.info.triton_poi_fused__native_batch_norm_legit_no_training__prelu_kernel_add_2,"",@"SHT_CUDA_INFO"
	.sectionflags	@""
	.align	4


	//----- nvinfo : EIATTR_CUDA_API_VERSION
	.align		4
        /*0000*/ 	.byte	0x04, 0x37
        /*0002*/ 	.short	(.L_11 - .L_10)
.L_10:
        /*0004*/ 	.word	0x0000007c


	//----- nvinfo : EIATTR_KPARAM_INFO
	.align		4
.L_11:
        /*0008*/ 	.byte	0x04, 0x17
        /*000a*/ 	.short	(.L_13 - .L_12)
.L_12:
        /*000c*/ 	.word	0x00000000
        /*0010*/ 	.short	0x000b
        /*0012*/ 	.short	0x0058
        /*0014*/ 	.byte	0x00, 0xf0, 0x11, 0x00


	//----- nvinfo : EIATTR_KPARAM_INFO
	.align		4
.L_13:
        /*0018*/ 	.byte	0x04, 0x17
        /*001a*/ 	.short	(.L_15 - .L_14)
.L_14:
        /*001c*/ 	.word	0x00000000
        /*0020*/ 	.short	0x000a
        /*0022*/ 	.short	0x0050
        /*0024*/ 	.byte	0x00, 0xf4, 0x21, 0x00


	//----- nvinfo : EIATTR_KPARAM_INFO
	.align		4
.L_15:
        /*0028*/ 	.byte	0x04, 0x17
        /*002a*/ 	.short	(.L_17 - .L_16)
.L_16:
        /*002c*/ 	.word	0x00000000
        /*0030*/ 	.short	0x0009
        /*0032*/ 	.short	0x0048
        /*0034*/ 	.byte	0x00, 0xf4, 0x21, 0x00


	//----- nvinfo : EIATTR_KPARAM_INFO
	.align		4
.L_17:
        /*0038*/ 	.byte	0x04, 0x17
        /*003a*/ 	.short	(.L_19 - .L_18)
.L_18:
        /*003c*/ 	.word	0x00000000
        /*0040*/ 	.short	0x0008
        /*0042*/ 	.short	0x0040
        /*0044*/ 	.byte	0x00, 0xf4, 0x21, 0x00


	//----- nvinfo : EIATTR_KPARAM_INFO
	.align		4
.L_19:
        /*0048*/ 	.byte	0x04, 0x17
        /*004a*/ 	.short	(.L_21 - .L_20)
.L_20:
        /*004c*/ 	.word	0x00000000
        /*0050*/ 	.short	0x0007
        /*0052*/ 	.short	0x0038
        /*0054*/ 	.byte	0x00, 0xf4, 0x21, 0x00


	//----- nvinfo : EIATTR_KPARAM_INFO
	.align		4
.L_21:
        /*0058*/ 	.byte	0x04, 0x17
        /*005a*/ 	.short	(.L_23 - .L_22)
.L_22:
        /*005c*/ 	.word	0x00000000
        /*0060*/ 	.short	0x0006
        /*0062*/ 	.short	0x0030
        /*0064*/ 	.byte	0x00, 0xf4, 0x21, 0x00


	//----- nvinfo : EIATTR_KPARAM_INFO
	.align		4
.L_23:
        /*0068*/ 	.byte	0x04, 0x17
        /*006a*/ 	.short	(.L_25 - .L_24)
.L_24:
        /*006c*/ 	.word	0x00000000
        /*0070*/ 	.short	0x0005
        /*0072*/ 	.short	0x0028
        /*0074*/ 	.byte	0x00, 0xf4, 0x21, 0x00


	//----- nvinfo : EIATTR_KPARAM_INFO
	.align		4
.L_25:
        /*0078*/ 	.byte	0x04, 0x17
        /*007a*/ 	.short	(.L_27 - .L_26)
.L_26:
        /*007c*/ 	.word	0x00000000
        /*0080*/ 	.short	0x0004
        /*0082*/ 	.short	0x0020
        /*0084*/ 	.byte	0x00, 0xf4, 0x21, 0x00


	//----- nvinfo : EIATTR_KPARAM_INFO
	.align		4
.L_27:
        /*0088*/ 	.byte	0x04, 0x17
        /*008a*/ 	.short	(.L_29 - .L_28)
.L_28:
        /*008c*/ 	.word	0x00000000
        /*0090*/ 	.short	0x0003
        /*0092*/ 	.short	0x0018
        /*0094*/ 	.byte	0x00, 0xf4, 0x21, 0x00


	//----- nvinfo : EIATTR_KPARAM_INFO
	.align		4
.L_29:
        /*0098*/ 	.byte	0x04, 0x17
        /*009a*/ 	.short	(.L_31 - .L_30)
.L_30:
        /*009c*/ 	.word	0x00000000
        /*00a0*/ 	.short	0x0002
        /*00a2*/ 	.short	0x0010
        /*00a4*/ 	.byte	0x00, 0xf4, 0x21, 0x00


	//----- nvinfo : EIATTR_KPARAM_INFO
	.align		4
.L_31:
        /*00a8*/ 	.byte	0x04, 0x17
        /*00aa*/ 	.short	(.L_33 - .L_32)
.L_32:
        /*00ac*/ 	.word	0x00000000
        /*00b0*/ 	.short	0x0001
        /*00b2*/ 	.short	0x0008
        /*00b4*/ 	.byte	0x00, 0xf4, 0x21, 0x00


	//----- nvinfo : EIATTR_KPARAM_INFO
	.align		4
.L_33:
        /*00b8*/ 	.byte	0x04, 0x17
        /*00ba*/ 	.short	(.L_35 - .L_34)
.L_34:
        /*00bc*/ 	.word	0x00000000
        /*00c0*/ 	.short	0x0000
        /*00c2*/ 	.short	0x0000
        /*00c4*/ 	.byte	0x00, 0xf4, 0x21, 0x00


	//----- nvinfo : EIATTR_SPARSE_MMA_MASK
	.align		4
.L_35:
        /*00c8*/ 	.byte	0x03, 0x50
        /*00ca*/ 	.short	0x0000


	//----- nvinfo : EIATTR_MAXREG_COUNT
	.align		4
        /*00cc*/ 	.byte	0x03, 0x1b
        /*00ce*/ 	.short	0x00ff


	//----- nvinfo : EIATTR_EXIT_INSTR_OFFSETS
	.align		4
        /*00d0*/ 	.byte	0x04, 0x1c
        /*00d2*/ 	.short	(.L_37 - .L_36)


	//   ....[0]....
.L_36:
        /*00d4*/ 	.word	0x00000440


	//----- nvinfo : EIATTR_REQNTID
	.align		4
.L_37:
        /*00d8*/ 	.byte	0x04, 0x10
        /*00da*/ 	.short	(.L_39 - .L_38)
.L_38:
        /*00dc*/ 	.word	0x00000080
        /*00e0*/ 	.word	0x00000001
        /*00e4*/ 	.word	0x00000001


	//----- nvinfo : EIATTR_CBANK_PARAM_SIZE
	.align		4
.L_39:
        /*00e8*/ 	.byte	0x03, 0x19
        /*00ea*/ 	.short	0x005c


	//----- nvinfo : EIATTR_PARAM_CBANK
	.align		4
        /*00ec*/ 	.byte	0x04, 0x0a
        /*00ee*/ 	.short	(.L_41 - .L_40)
	.align		4
.L_40:
        /*00f0*/ 	.word	index@(.nv.constant0.triton_poi_fused__native_batch_norm_legit_no_training__prelu_kernel_add_2)
        /*00f4*/ 	.short	0x0210
        /*00f6*/ 	.short	0x005c


	//----- nvinfo : EIATTR_SW_WAR
	.align		4
.L_41:
        /*00f8*/ 	.byte	0x04, 0x36
        /*00fa*/ 	.short	(.L_43 - .L_42)
.L_42:
        /*00fc*/ 	.word	0x00000008
.L_43:


//--------------------- .nv.callgraph             --------------------------
	.section	.nv.callgraph,"",@"SHT_CUDA_CALLGRAPH"
	.align	4
	.sectionentsize	8
	.align		4
        /*0000*/ 	.word	0x00000000
	.align		4
        /*0004*/ 	.word	0xffffffff
	.align		4
        /*0008*/ 	.word	0x00000000
	.align		4
        /*000c*/ 	.word	0xfffffffe
	.align		4
        /*0010*/ 	.word	0x00000000
	.align		4
        /*0014*/ 	.word	0xfffffffd
	.align		4
        /*0018*/ 	.word	0x00000000
	.align		4
        /*001c*/ 	.word	0xfffffffc


//--------------------- .nv.constant4             --------------------------
	.section	.nv.constant4,"a",@progbits
	.align	8
	.align		8
.nv.constant4:
        /*0000*/ 	.dword	_$_str
	.align		8
        /*0008*/ 	.dword	_$_str_$_2


//--------------------- .text.triton_poi_fused__native_batch_norm_legit_no_training__prelu_kernel_add_2 --------------------------
	.section	.text.triton_poi_fused__native_batch_norm_legit_no_training__prelu_kernel_add_2,"ax",@progbits
	.align	128
        .global         triton_poi_fused__native_batch_norm_legit_no_training__prelu_kernel_add_2
        .type           triton_poi_fused__native_batch_norm_legit_no_training__prelu_kernel_add_2,@function
        .size           triton_poi_fused__native_batch_norm_legit_no_training__prelu_kernel_add_2,(.L_x_1 - triton_poi_fused__native_batch_norm_legit_no_training__prelu_kernel_add_2)
        .other          triton_poi_fused__native_batch_norm_legit_no_training__prelu_kernel_add_2,@"STO_CUDA_ENTRY STV_DEFAULT"
triton_poi_fused__native_batch_norm_legit_no_training__prelu_kernel_add_2:
.text.triton_poi_fused__native_batch_norm_legit_no_training__prelu_kernel_add_2:
[----:B------:R-:W-:Y:S01]  /*0000*/  LDC R1, c[0x0][0x28] ;  /* 0x00000a00ff017b82 */ /* 0x000fe20000000800 */
[----:B------:R-:W1:Y:S07]  /*0010*/  S2R R17, SR_TID.X ;  /* 0x0000000000117919 */ /* 0x000e6e0000002100 */
[----:B------:R-:W2:Y:S01]  /*0020*/  LDC.64 R6, c[0x0][0x228] ;  /* 0x00008a00ff067b82 */ /* 0x000ea20000000a00 */
[----:B------:R-:W-:Y:S01]  /*0030*/  ULDC.64 UR4, c[0x0][0x208] ;  /* 0x0000820000047ab9 */ /* 0x000fe20000000a00 */
[----:B------:R-:W3:Y:S06]  /*0040*/  S2R R0, SR_CTAID.X ;  /* 0x0000000000007919 */ /* 0x000eec0000002500 */
[----:B------:R-:W4:Y:S08]  /*0050*/  LDC.64 R18, c[0x0][0x218] ;  /* 0x00008600ff127b82 */ /* 0x000f300000000a00 */
[----:B------:R-:W5:Y:S08]  /*0060*/  LDC.64 R22, c[0x0][0x220] ;  /* 0x00008800ff167b82 */ /* 0x000f700000000a00 */
[----:B------:R-:W5:Y:S01]  /*0070*/  LDC.64 R8, c[0x0][0x230] ;  /* 0x00008c00ff087b82 */ /* 0x000f620000000a00 */
[----:B-1----:R-:W-:-:S07]  /*0080*/  LOP3.LUT R17, R17, 0x7f, RZ, 0xc0, !PT ;  /* 0x0000007f11117812 */ /* 0x002fce00078ec0ff */
[----:B------:R-:W1:Y:S01]  /*0090*/  LDC.64 R12, c[0x0][0x238] ;  /* 0x00008e00ff0c7b82 */ /* 0x000e620000000a00 */
[----:B---3--:R-:W-:Y:S02]  /*00a0*/  SHF.R.S32.HI R2, RZ, 0x18, R0 ;  /* 0x00000018ff027819 */ /* 0x008fe40000011400 */
[----:B------:R-:W-:Y:S02]  /*00b0*/  LEA R17, R0, R17, 0x7 ;  /* 0x0000001100117211 */ /* 0x000fe400078e38ff */
[----:B------:R-:W-:-:S03]  /*00c0*/  SGXT R0, R2, 0x1 ;  /* 0x000000010200781a */ /* 0x000fc60000000200 */
[----:B------:R-:W3:Y:S01]  /*00d0*/  LDC.64 R14, c[0x0][0x248] ;  /* 0x00009200ff0e7b82 */ /* 0x000ee20000000a00 */
[----:B------:R-:W-:-:S04]  /*00e0*/  LEA.HI R0, R0, R17, RZ, 0xa ;  /* 0x0000001100007211 */ /* 0x000fc800078f50ff */
[----:B------:R-:W-:-:S03]  /*00f0*/  SHF.R.S32.HI R0, RZ, 0xa, R0 ;  /* 0x0000000aff007819 */ /* 0x000fc60000011400 */
[----:B------:R-:W3:Y:S01]  /*0100*/  LDC.64 R10, c[0x0][0x258] ;  /* 0x00009600ff0a7b82 */ /* 0x000ee20000000a00 */
[----:B------:R-:W-:-:S04]  /*0110*/  LEA.HI R2, R0, R0, RZ, 0x3 ;  /* 0x0000000000027211 */ /* 0x000fc800078f18ff */
[----:B------:R-:W-:-:S03]  /*0120*/  LOP3.LUT R21, R2, 0xfffffff8, RZ, 0xc0, !PT ;  /* 0xfffffff802157812 */ /* 0x000fc600078ec0ff */
[----:B------:R-:W3:Y:S01]  /*0130*/  LDC.64 R4, c[0x0][0x260] ;  /* 0x00009800ff047b82 */ /* 0x000ee20000000a00 */
[----:B------:R-:W-:-:S05]  /*0140*/  IADD3 R21, R0, -R21, RZ ;  /* 0x8000001500157210 */ /* 0x000fca0007ffe0ff */
[----:B--2---:R-:W-:Y:S02]  /*0150*/  IMAD.WIDE R6, R21, 0x4, R6 ;  /* 0x0000000415067825 */ /* 0x004fe400078e0206 */
[----:B------:R-:W2:Y:S03]  /*0160*/  LDC.64 R2, c[0x0][0x250] ;  /* 0x00009400ff027b82 */ /* 0x000ea60000000a00 */
[----:B------:R1:W2:Y:S01]  /*0170*/  LDG.E.EL R0, desc[UR4][R6.64] ;  /* 0x0000000406007981 */ /* 0x0002a2000c2e1900 */
[----:B----4-:R-:W-:-:S04]  /*0180*/  IMAD.WIDE R18, R17, 0x4, R18 ;  /* 0x0000000411127825 */ /* 0x010fc800078e0212 */
[C---:B-----5:R-:W-:Y:S02]  /*0190*/  IMAD.WIDE R22, R21.reuse, 0x4, R22 ;  /* 0x0000000415167825 */ /* 0x060fe400078e0216 */
[----:B------:R-:W4:Y:S01]  /*01a0*/  LDG.E R19, desc[UR4][R18.64] ;  /* 0x0000000412137981 */ /* 0x000f22000c1e1900 */
[----:B-1----:R-:W1:Y:S03]  /*01b0*/  LDC.64 R6, c[0x0][0x240] ;  /* 0x00009000ff067b82 */ /* 0x002e660000000a00 */
[----:B------:R-:W4:Y:S01]  /*01c0*/  LDG.E.EL R16, desc[UR4][R22.64] ;  /* 0x0000000416107981 */ /* 0x000f22000c2e1900 */
[----:B0-----:R-:W-:-:S04]  /*01d0*/  IMAD.WIDE R8, R21, 0x4, R8 ;  /* 0x0000000415087825 */ /* 0x001fc800078e0208 */
[----:B------:R-:W-:Y:S02]  /*01e0*/  IMAD.WIDE R12, R21, 0x4, R12 ;  /* 0x00000004150c7825 */ /* 0x000fe400078e020c */
[----:B------:R-:W5:Y:S02]  /*01f0*/  LDG.E.EL R8, desc[UR4][R8.64] ;  /* 0x0000000408087981 */ /* 0x000f64000c2e1900 */
[C---:B---3--:R-:W-:Y:S02]  /*0200*/  IMAD.WIDE R14, R17.reuse, 0x4, R14 ;  /* 0x00000004110e7825 */ /* 0x048fe400078e020e */
[----:B------:R-:W5:Y:S02]  /*0210*/  LDG.E.EL R13, desc[UR4][R12.64] ;  /* 0x000000040c0d7981 */ /* 0x000f64000c2e1900 */
[----:B------:R-:W-:Y:S02]  /*0220*/  IMAD.WIDE R10, R17, 0x4, R10 ;  /* 0x00000004110a7825 */ /* 0x000fe400078e020a */
[----:B------:R-:W3:Y:S04]  /*0230*/  LDG.E R14, desc[UR4][R14.64] ;  /* 0x000000040e0e7981 */ /* 0x000ee8000c1e1900 */
[----:B------:R0:W3:Y:S01]  /*0240*/  LDG.E R11, desc[UR4][R10.64] ;  /* 0x000000040a0b7981 */ /* 0x0000e2000c1e1900 */
[----:B------:R-:W-:-:S04]  /*0250*/  IMAD.WIDE R4, R21, 0x4, R4 ;  /* 0x0000000415047825 */ /* 0x000fc800078e0204 */
[C---:B--2---:R-:W-:Y:S02]  /*0260*/  IMAD.WIDE R2, R21.reuse, 0x4, R2 ;  /* 0x0000000415027825 */ /* 0x044fe400078e0202 */
[----:B------:R-:W2:Y:S02]  /*0270*/  LDG.E.EL R4, desc[UR4][R4.64] ;  /* 0x0000000404047981 */ /* 0x000ea4000c2e1900 */
[----:B-1----:R-:W-:Y:S02]  /*0280*/  IMAD.WIDE R6, R21, 0x4, R6 ;  /* 0x0000000415067825 */ /* 0x002fe400078e0206 */
[----:B------:R1:W2:Y:S04]  /*0290*/  LDG.E.EL R21, desc[UR4][R2.64] ;  /* 0x0000000402157981 */ /* 0x0002a8000c2e1900 */
[----:B------:R-:W2:Y:S01]  /*02a0*/  LDG.E.EL R6, desc[UR4][R6.64] ;  /* 0x0000000406067981 */ /* 0x000ea2000c2e1900 */
[----:B0-----:R-:W-:Y:S01]  /*02b0*/  HFMA2.MMA R10, -RZ, RZ, 1.625, 0 ;  /* 0x3e800000ff0a7435 */ /* 0x001fe200000001ff */
[----:B------:R-:W-:-:S04]  /*02c0*/  FADD R0, R0, 9.9999997473787516356e-06 ;  /* 0x3727c5ac00007421 */ /* 0x000fc80000000000 */
[----:B------:R-:W0:Y:S02]  /*02d0*/  MUFU.SQRT R9, R0 ;  /* 0x0000000000097308 */ /* 0x000e240000002000 */
[C---:B0-----:R-:W-:Y:S02]  /*02e0*/  FSETP.GT.AND P0, PT, R9.reuse, 8.50705917302346158658e+37, PT ;  /* 0x7e8000000900780b */ /* 0x041fe40003f04000 */
[----:B------:R-:W-:-:S11]  /*02f0*/  FSETP.GEU.AND P1, PT, R9, 1.175494350822287508e-38, PT ;  /* 0x008000000900780b */ /* 0x000fd60003f2e000 */
[----:B------:R-:W-:-:S04]  /*0300*/  @P0 FMUL R9, R9, 0.25 ;  /* 0x3e80000009090820 */ /* 0x000fc80000400000 */
[----:B------:R-:W-:-:S06]  /*0310*/  @!P1 FMUL R9, R9, 16777216 ;  /* 0x4b80000009099820 */ /* 0x000fcc0000400000 */
[----:B------:R-:W0:Y:S01]  /*0320*/  MUFU.RCP R9, R9 ;  /* 0x0000000900097308 */ /* 0x000e220000001000 */
[----:B-1----:R-:W-:Y:S01]  /*0330*/  FSEL R2, R10, 1, P0 ;  /* 0x3f8000000a027808 */ /* 0x002fe20000000000 */
[----:B----4-:R-:W-:-:S04]  /*0340*/  FADD R16, R19, -R16 ;  /* 0x8000001013107221 */ /* 0x010fc80000000000 */
[----:B------:R-:W-:-:S04]  /*0350*/  @!P1 FMUL R2, R2, 16777216 ;  /* 0x4b80000002029820 */ /* 0x000fc80000400000 */
[----:B0-----:R-:W-:-:S04]  /*0360*/  FMUL R3, R9, R2 ;  /* 0x0000000209037220 */ /* 0x001fc80000400000 */
[----:B------:R-:W-:Y:S02]  /*0370*/  FMUL R16, R16, R3 ;  /* 0x0000000310107220 */ /* 0x000fe40000400000 */
[----:B------:R-:W0:Y:S01]  /*0380*/  LDC.64 R2, c[0x0][0x210] ;  /* 0x00008400ff027b82 */ /* 0x000e220000000a00 */
[----:B---3--:R-:W-:Y:S01]  /*0390*/  FSETP.GT.AND P2, PT, R14, RZ, PT ;  /* 0x000000ff0e00720b */ /* 0x008fe20003f44000 */
[----:B-----5:R-:W-:Y:S01]  /*03a0*/  FFMA R13, R8, R16, R13 ;  /* 0x00000010080d7223 */ /* 0x020fe2000000000d */
[----:B------:R-:W-:-:S04]  /*03b0*/  FSETP.GT.AND P1, PT, R11, RZ, PT ;  /* 0x000000ff0b00720b */ /* 0x000fc80003f24000 */
[----:B------:R-:W-:-:S07]  /*03c0*/  FSETP.GT.AND P0, PT, R13, RZ, PT ;  /* 0x000000ff0d00720b */ /* 0x000fce0003f04000 */
[----:B--2---:R-:W-:Y:S02]  /*03d0*/  @!P2 FMUL R14, R14, R21 ;  /* 0x000000150e0ea220 */ /* 0x004fe40000400000 */
[----:B------:R-:W-:-:S04]  /*03e0*/  @!P1 FMUL R11, R11, R4 ;  /* 0x000000040b0b9220 */ /* 0x000fc80000400000 */
[----:B------:R-:W-:Y:S01]  /*03f0*/  FADD R14, R14, R11 ;  /* 0x0000000b0e0e7221 */ /* 0x000fe20000000000 */
[----:B------:R-:W-:Y:S01]  /*0400*/  @!P0 FMUL R13, R6, R13 ;  /* 0x0000000d060d8220 */ /* 0x000fe20000400000 */
[----:B0-----:R-:W-:-:S04]  /*0410*/  IMAD.WIDE R2, R17, 0x4, R2 ;  /* 0x0000000411027825 */ /* 0x001fc800078e0202 */
[----:B------:R-:W-:-:S05]  /*0420*/  FADD R13, R13, R14 ;  /* 0x0000000e0d0d7221 */ /* 0x000fca0000000000 */
[----:B------:R-:W-:Y:S01]  /*0430*/  STG.E desc[UR4][R2.64], R13 ;  /* 0x0000000d02007986 */ /* 0x000fe2000c101904 */
[----:B------:R-:W-:Y:S05]  /*0440*/  EXIT ;  /* 0x000000000000794d */ /* 0x000fea0003800000 */
.L_x_0:
[----:B------:R-:W-:-:S00]  /*0450*/  BRA `(.L_x_0) ;  /* 0xfffffffc00fc7947 */ /* 0x000fc0000383ffff */
[----:B------:R-:W-:-:S00]  /*0460*/  NOP ;  /* 0x0000000000007918 */ /* 0x000fc00000000000 */
        /* <DEDUP_REMOVED lines=9> */
.L_x_1:


//--------------------- .nv.global.init           --------------------------
	.section	.nv.global.init,"aw",@progbits
.nv.global.init:
	.type		_$_str,@object
	.size		_$_str,(_$_str_$_2 - _$_str)
_$_str:
        /*0000*/ 	.byte	0x5f, 0x5f, 0x43, 0x55, 0x44, 0x41, 0x5f, 0x46, 0x54, 0x5a, 0x00
	.type		_$_str_$_2,@object
	.size		_$_str_$_2,(.L_1 - _$_str_$_2)
_$_str_$_2:
        /*000b*/ 	.byte	0x5f, 0x5f, 0x43, 0x55, 0x44, 0x41, 0x5f, 0x50, 0x52, 0x45, 0x43, 0x5f, 0x53, 0x51, 0x52, 0x54
        /*001b*/ 	.byte	0x00
.L_1:


//--------------------- .nv.constant0.triton_poi_fused__native_batch_norm_legit_no_training__prelu_kernel_add_2 --------------------------
	.section	.nv.constant0.triton_poi_fused__native_batch_norm_legit_no_training__prelu_kernel_add_2,"a",@progbits
	.sectionflags	@""
	.align	4
.nv.constant0.triton_poi_fused__native_batch_norm_legit_no_training__prelu_kernel_add_2:
	.zero		620
